//
// Generated by NVIDIA NVVM Compiler
//
// Compiler Build ID: CL-36424714
// Cuda compilation tools, release 13.0, V13.0.88
// Based on NVVM 20.0.0
//

.version 9.0
.target sm_100
.address_size 64

	// .globl	_Z7kernel1v

.visible .entry _Z7kernel1v()
{


	ret;

}
	// .globl	_Z7kernel2v
.visible .entry _Z7kernel2v()
{


	ret;

}
	// .globl	_Z7kernel3v
.visible .entry _Z7kernel3v()
{


	ret;

}


// ===== COMPILED SASS (sm_100) =====

	.target	sm_100

	.elftype	@"ET_EXEC"


//--------------------- .note.nv.tkinfo           --------------------------
	.section	.note.nv.tkinfo,"",@"SHT_NOTE"
	.sectionflags	@"SHF_NOTE_NV_TKINFO"
	.tkinfo
        /*0018*/ 	.word	0x00000002
        /*0030*/ 	.string	""
        /*0030*/ 	.string	"ptxas"
        /*0030*/ 	.string	"Cuda compilation tools, release 13.0, V13.0.88"
        /*0030*/ 	.string	"Build cuda_13.0.r13.0/compiler.36424714_0"
        /*0030*/ 	.string	"-arch sm_100 -m 64 "



//--------------------- .note.nv.cuinfo           --------------------------
	.section	.note.nv.cuinfo,"",@"SHT_NOTE"
	.sectionflags	@"SHF_NOTE_NV_CUINFO"
        /*0018*/ 	.short	0x0002
        /*001a*/ 	.short	0x0064
        /*001c*/ 	.short	0x0082
	.zero		2


//--------------------- .nv.info                  --------------------------
	.section	.nv.info,"",@"SHT_CUDA_INFO"
	.align	4


	//----- nvinfo : EIATTR_REGCOUNT
	.align		4
        /*0000*/ 	.byte	0x04, 0x2f
        /*0002*/ 	.short	(.L_1 - .L_0)
	.align		4
.L_0:
        /*0004*/ 	.word	index@(_Z7kernel1v)
        /*0008*/ 	.word	0x00000004


	//----- nvinfo : EIATTR_FRAME_SIZE
	.align		4
.L_1:
        /*000c*/ 	.byte	0x04, 0x11
        /*000e*/ 	.short	(.L_3 - .L_2)
	.align		4
.L_2:
        /*0010*/ 	.word	index@(_Z7kernel1v)
        /*0014*/ 	.word	0x00000000


	//----- nvinfo : EIATTR_REGCOUNT
	.align		4
.L_3:
        /*0018*/ 	.byte	0x04, 0x2f
        /*001a*/ 	.short	(.L_5 - .L_4)
	.align		4
.L_4:
        /*001c*/ 	.word	index@(_Z7kernel2v)
        /*0020*/ 	.word	0x00000004


	//----- nvinfo : EIATTR_FRAME_SIZE
	.align		4
.L_5:
        /*0024*/ 	.byte	0x04, 0x11
        /*0026*/ 	.short	(.L_7 - .L_6)
	.align		4
.L_6:
        /*0028*/ 	.word	index@(_Z7kernel2v)
        /*002c*/ 	.word	0x00000000


	//----- nvinfo : EIATTR_REGCOUNT
	.align		4
.L_7:
        /*0030*/ 	.byte	0x04, 0x2f
        /*0032*/ 	.short	(.L_9 - .L_8)
	.align		4
.L_8:
        /*0034*/ 	.word	index@(_Z7kernel3v)
        /*0038*/ 	.word	0x00000004


	//----- nvinfo : EIATTR_FRAME_SIZE
	.align		4
.L_9:
        /*003c*/ 	.byte	0x04, 0x11
        /*003e*/ 	.short	(.L_11 - .L_10)
	.align		4
.L_10:
        /*0040*/ 	.word	index@(_Z7kernel3v)
        /*0044*/ 	.word	0x00000000


	//----- nvinfo : EIATTR_MIN_STACK_SIZE
	.align		4
.L_11:
        /*0048*/ 	.byte	0x04, 0x12
        /*004a*/ 	.short	(.L_13 - .L_12)
	.align		4
.L_12:
        /*004c*/ 	.word	index@(_Z7kernel3v)
        /*0050*/ 	.word	0x00000000


	//----- nvinfo : EIATTR_MIN_STACK_SIZE
	.align		4
.L_13:
        /*0054*/ 	.byte	0x04, 0x12
        /*0056*/ 	.short	(.L_15 - .L_14)
	.align		4
.L_14:
        /*0058*/ 	.word	index@(_Z7kernel2v)
        /*005c*/ 	.word	0x00000000


	//----- nvinfo : EIATTR_MIN_STACK_SIZE
	.align		4
.L_15:
        /*0060*/ 	.byte	0x04, 0x12
        /*0062*/ 	.short	(.L_17 - .L_16)
	.align		4
.L_16:
        /*0064*/ 	.word	index@(_Z7kernel1v)
        /*0068*/ 	.word	0x00000000
.L_17:


//--------------------- .nv.compat                --------------------------
	.section	.nv.compat,"",@"SHT_CUDA_COMPAT_INFO"
	.align	4
        /*0000*/ 	.byte	0x02, 0x09, 0x00, 0x00, 0x02, 0x02, 0x01, 0x00, 0x02, 0x05, 0x05, 0x00, 0x03, 0x07, 0x01, 0x01
        /*0010*/ 	.byte	0x02, 0x03, 0x00, 0x00, 0x02, 0x06, 0x01, 0x00, 0x04, 0x0b, 0x08, 0x00, 0x09, 0x00, 0x00, 0x00
        /*0020*/ 	.byte	0x00, 0x00, 0x00, 0x00


//--------------------- .nv.info._Z7kernel3v      --------------------------
	.section	.nv.info._Z7kernel3v,"",@"SHT_CUDA_INFO"
	.sectionflags	@""
	.align	4


	//----- nvinfo : EIATTR_CUDA_API_VERSION
	.align		4
        /*0000*/ 	.byte	0x04, 0x37
        /*0002*/ 	.short	(.L_19 - .L_18)
.L_18:
        /*0004*/ 	.word	0x00000082


	//----- nvinfo : EIATTR_SPARSE_MMA_MASK
	.align		4
.L_19:
        /*0008*/ 	.byte	0x03, 0x50
        /*000a*/ 	.short	0x0000


	//----- nvinfo : EIATTR_MAXREG_COUNT
	.align		4
        /*000c*/ 	.byte	0x03, 0x1b
        /*000e*/ 	.short	0x00ff


	//----- nvinfo : EIATTR_MERCURY_ISA_VERSION
	.align		4
        /*0010*/ 	.byte	0x03, 0x5f
        /*0012*/ 	.short	0x0101


	//----- nvinfo : EIATTR_VRC_CTA_INIT_COUNT
	.align		4
        /*0014*/ 	.byte	0x02, 0x4a
	.zero		1
	.zero		1


	//----- nvinfo : EIATTR_EXIT_INSTR_OFFSETS
	.align		4
        /*0018*/ 	.byte	0x04, 0x1c
        /*001a*/ 	.short	(.L_21 - .L_20)


	//   ....[0]....
.L_20:
        /*001c*/ 	.word	0x00000010


	//----- nvinfo : EIATTR_SW_WAR
	.align		4
.L_21:
        /*0020*/ 	.byte	0x04, 0x36
        /*0022*/ 	.short	(.L_23 - .L_22)
.L_22:
        /*0024*/ 	.word	0x00000008
.L_23:


//--------------------- .nv.info._Z7kernel2v      --------------------------
	.section	.nv.info._Z7kernel2v,"",@"SHT_CUDA_INFO"
	.sectionflags	@""
	.align	4


	//----- nvinfo : EIATTR_CUDA_API_VERSION
	.align		4
        /*0000*/ 	.byte	0x04, 0x37
        /*0002*/ 	.short	(.L_25 - .L_24)
.L_24:
        /*0004*/ 	.word	0x00000082


	//----- nvinfo : EIATTR_SPARSE_MMA_MASK
	.align		4
.L_25:
        /*0008*/ 	.byte	0x03, 0x50
        /*000a*/ 	.short	0x0000


	//----- nvinfo : EIATTR_MAXREG_COUNT
	.align		4
        /*000c*/ 	.byte	0x03, 0x1b
        /*000e*/ 	.short	0x00ff


	//----- nvinfo : EIATTR_MERCURY_ISA_VERSION
	.align		4
        /*0010*/ 	.byte	0x03, 0x5f
        /*0012*/ 	.short	0x0101


	//----- nvinfo : EIATTR_VRC_CTA_INIT_COUNT
	.align		4
        /*0014*/ 	.byte	0x02, 0x4a
	.zero		1
	.zero		1


	//----- nvinfo : EIATTR_EXIT_INSTR_OFFSETS
	.align		4
        /*0018*/ 	.byte	0x04, 0x1c
        /*001a*/ 	.short	(.L_27 - .L_26)


	//   ....[0]....
.L_26:
        /*001c*/ 	.word	0x00000010


	//----- nvinfo : EIATTR_SW_WAR
	.align		4
.L_27:
        /*0020*/ 	.byte	0x04, 0x36
        /*0022*/ 	.short	(.L_29 - .L_28)
.L_28:
        /*0024*/ 	.word	0x00000008
.L_29:


//--------------------- .nv.info._Z7kernel1v      --------------------------
	.section	.nv.info._Z7kernel1v,"",@"SHT_CUDA_INFO"
	.sectionflags	@""
	.align	4


	//----- nvinfo : EIATTR_CUDA_API_VERSION
	.align		4
        /*0000*/ 	.byte	0x04, 0x37
        /*0002*/ 	.short	(.L_31 - .L_30)
.L_30:
        /*0004*/ 	.word	0x00000082


	//----- nvinfo : EIATTR_SPARSE_MMA_MASK
	.align		4
.L_31:
        /*0008*/ 	.byte	0x03, 0x50
        /*000a*/ 	.short	0x0000


	//----- nvinfo : EIATTR_MAXREG_COUNT
	.align		4
        /*000c*/ 	.byte	0x03, 0x1b
        /*000e*/ 	.short	0x00ff


	//----- nvinfo : EIATTR_MERCURY_ISA_VERSION
	.align		4
        /*0010*/ 	.byte	0x03, 0x5f
        /*0012*/ 	.short	0x0101


	//----- nvinfo : EIATTR_VRC_CTA_INIT_COUNT
	.align		4
        /*0014*/ 	.byte	0x02, 0x4a
	.zero		1
	.zero		1


	//----- nvinfo : EIATTR_EXIT_INSTR_OFFSETS
	.align		4
        /*0018*/ 	.byte	0x04, 0x1c
        /*001a*/ 	.short	(.L_33 - .L_32)


	//   ....[0]....
.L_32:
        /*001c*/ 	.word	0x00000010


	//----- nvinfo : EIATTR_SW_WAR
	.align		4
.L_33:
        /*0020*/ 	.byte	0x04, 0x36
        /*0022*/ 	.short	(.L_35 - .L_34)
.L_34:
        /*0024*/ 	.word	0x00000008
.L_35:


//--------------------- .nv.callgraph             --------------------------
	.section	.nv.callgraph,"",@"SHT_CUDA_CALLGRAPH"
	.align	4
	.sectionentsize	8
	.align		4
        /*0000*/ 	.word	0x00000000
	.align		4
        /*0004*/ 	.word	0xffffffff
	.align		4
        /*0008*/ 	.word	0x00000000
	.align		4
        /*000c*/ 	.word	0xfffffffe
	.align		4
        /*0010*/ 	.word	0x00000000
	.align		4
        /*0014*/ 	.word	0xfffffffd
	.align		4
        /*0018*/ 	.word	0x00000000
	.align		4
        /*001c*/ 	.word	0xfffffffc


//--------------------- .text._Z7kernel3v         --------------------------
	.section	.text._Z7kernel3v,"ax",@progbits
	.align	128
        .global         _Z7kernel3v
        .type           _Z7kernel3v,@function
        .size           _Z7kernel3v,(.L_x_3 - _Z7kernel3v)
        .other          _Z7kernel3v,@"STO_CUDA_ENTRY STV_DEFAULT"
_Z7kernel3v:
.text._Z7kernel3v:
[----:B------:R-:W-:Y:S01]  /*0000*/  LDC R1, c[0x0][0x37c] ;  /* 0x0000df00ff017b82 */ /* 0x000fe20000000800 */
[----:B------:R-:W-:Y:S05]  /*0010*/  EXIT ;  /* 0x000000000000794d */ /* 0x000fea0003800000 */
.L_x_0:
[----:B------:R-:W-:-:S00]  /*0020*/  BRA `(.L_x_0) ;  /* 0xfffffffc00fc7947 */ /* 0x000fc0000383ffff */
[----:B------:R-:W-:-:S00]  /*0030*/  NOP ;  /* 0x0000000000007918 */ /* 0x000fc00000000000 */
        /* <DEDUP_REMOVED lines=12> */
.L_x_3:


//--------------------- .text._Z7kernel2v         --------------------------
	.section	.text._Z7kernel2v,"ax",@progbits
	.align	128
        .global         _Z7kernel2v
        .type           _Z7kernel2v,@function
        .size           _Z7kernel2v,(.L_x_4 - _Z7kernel2v)
        .other          _Z7kernel2v,@"STO_CUDA_ENTRY STV_DEFAULT"
_Z7kernel2v:
.text._Z7kernel2v:
[----:B------:R-:W-:Y:S01]  /*0000*/  LDC R1, c[0x0][0x37c] ;  /* 0x0000df00ff017b82 */ /* 0x000fe20000000800 */
[----:B------:R-:W-:Y:S05]  /*0010*/  EXIT ;  /* 0x000000000000794d */ /* 0x000fea0003800000 */
.L_x_1:
        /* <DEDUP_REMOVED lines=14> */
.L_x_4:


//--------------------- .text._Z7kernel1v         --------------------------
	.section	.text._Z7kernel1v,"ax",@progbits
	.align	128
        .global         _Z7kernel1v
        .type           _Z7kernel1v,@function
        .size           _Z7kernel1v,(.L_x_5 - _Z7kernel1v)
        .other          _Z7kernel1v,@"STO_CUDA_ENTRY STV_DEFAULT"
_Z7kernel1v:
.text._Z7kernel1v:
[----:B------:R-:W-:Y:S01]  /*0000*/  LDC R1, c[0x0][0x37c] ;  /* 0x0000df00ff017b82 */ /* 0x000fe20000000800 */
[----:B------:R-:W-:Y:S05]  /*0010*/  EXIT ;  /* 0x000000000000794d */ /* 0x000fea0003800000 */
.L_x_2:
        /* <DEDUP_REMOVED lines=14> */
.L_x_5:


//--------------------- .nv.shared.reserved.0     --------------------------
	.section	.nv.shared.reserved.0,"aw",@nobits
	.weak		__nv_reservedSMEM_offset_0_alias
	.size		__nv_reservedSMEM_offset_0_alias, 0, 64
	.other		__nv_reservedSMEM_offset_0_alias,@"STO_CUDA_RESERVED_SHARED STV_DEFAULT"
__nv_reservedSMEM_offset_0_alias:
	.zero		0
	.zero		64


//--------------------- .nv.constant0._Z7kernel3v --------------------------
	.section	.nv.constant0._Z7kernel3v,"a",@progbits
	.sectionflags	@""
	.align	4
.nv.constant0._Z7kernel3v:
	.zero		896


//--------------------- .nv.constant0._Z7kernel2v --------------------------
	.section	.nv.constant0._Z7kernel2v,"a",@progbits
	.sectionflags	@""
	.align	4
.nv.constant0._Z7kernel2v:
	.zero		896


//--------------------- .nv.constant0._Z7kernel1v --------------------------
	.section	.nv.constant0._Z7kernel1v,"a",@progbits
	.sectionflags	@""
	.align	4
.nv.constant0._Z7kernel1v:
	.zero		896


//--------------------- SYMBOLS --------------------------

	.type		.nv.reservedSmem.offset0,@object
	.size		.nv.reservedSmem.offset0,0x4
